	.headerflags	@"EF_CUDA_TEXMODE_UNIFIED EF_CUDA_64BIT_ADDRESS EF_CUDA_ACCELERATORS EF_CUDA_SM90 EF_CUDA_VIRTUAL_SM(EF_CUDA_SM90)"
	.elftype	@"ET_EXEC"


//--------------------- .nv.info                  --------------------------
	.section	.nv.info,"",@"SHT_CUDA_INFO"
	.align	4


	//----- nvinfo : EIATTR_REGCOUNT
	.align		4
        /*0000*/ 	.byte	0x04, 0x2f
        /*0002*/ 	.short	(.L_1 - .L_0)
	.align		4
.L_0:
        /*0004*/ 	.word	index@(triton_poi_fused__to_copy_18)
        /*0008*/ 	.word	0x0000000a


	//----- nvinfo : EIATTR_MIN_STACK_SIZE
	.align		4
.L_1:
        /*000c*/ 	.byte	0x04, 0x12
        /*000e*/ 	.short	(.L_3 - .L_2)
	.align		4
.L_2:
        /*0010*/ 	.word	index@(triton_poi_fused__to_copy_18)
        /*0014*/ 	.word	0x00000000


	//----- nvinfo : EIATTR_FRAME_SIZE
	.align		4
.L_3:
        /*0018*/ 	.byte	0x04, 0x11
        /*001a*/ 	.short	(.L_5 - .L_4)
	.align		4
.L_4:
        /*001c*/ 	.word	index@(triton_poi_fused__to_copy_18)
        /*0020*/ 	.word	0x00000000


	//----- nvinfo : EIATTR_MIN_STACK_SIZE
	.align		4
.L_5:
        /*0024*/ 	.byte	0x04, 0x12
        /*0026*/ 	.short	(.L_7 - .L_6)
	.align		4
.L_6:
        /*0028*/ 	.word	index@(triton_poi_fused__to_copy_18)
        /*002c*/ 	.word	0x00000000
.L_7:


//--------------------- .nv.info.triton_poi_fused__to_copy_18 --------------------------
	.section	.nv.info.triton_poi_fused__to_copy_18,"",@"SHT_CUDA_INFO"
	.sectionflags	@""
	.align	4


	//----- nvinfo : EIATTR_CUDA_API_VERSION
	.align		4
        /*0000*/ 	.byte	0x04, 0x37
        /*0002*/ 	.short	(.L_9 - .L_8)
.L_8:
        /*0004*/ 	.word	0x0000007c


	//----- nvinfo : EIATTR_KPARAM_INFO
	.align		4
.L_9:
        /*0008*/ 	.byte	0x04, 0x17
        /*000a*/ 	.short	(.L_11 - .L_10)
.L_10:
        /*000c*/ 	.word	0x00000000
        /*0010*/ 	.short	0x0001
        /*0012*/ 	.short	0x0008
        /*0014*/ 	.byte	0x00, 0xf0, 0x11, 0x00


	//----- nvinfo : EIATTR_KPARAM_INFO
	.align		4
.L_11:
        /*0018*/ 	.byte	0x04, 0x17
        /*001a*/ 	.short	(.L_13 - .L_12)
.L_12:
        /*001c*/ 	.word	0x00000000
        /*0020*/ 	.short	0x0000
        /*0022*/ 	.short	0x0000
        /*0024*/ 	.byte	0x00, 0xf4, 0x21, 0x00


	//----- nvinfo : EIATTR_SPARSE_MMA_MASK
	.align		4
.L_13:
        /*0028*/ 	.byte	0x03, 0x50
        /*002a*/ 	.short	0x0000


	//----- nvinfo : EIATTR_MAXREG_COUNT
	.align		4
        /*002c*/ 	.byte	0x03, 0x1b
        /*002e*/ 	.short	0x00ff


	//----- nvinfo : EIATTR_EXIT_INSTR_OFFSETS
	.align		4
        /*0030*/ 	.byte	0x04, 0x1c
        /*0032*/ 	.short	(.L_15 - .L_14)


	//   ....[0]....
.L_14:
        /*0034*/ 	.word	0x00000100


	//   ....[1]....
        /*0038*/ 	.word	0x00000130


	//----- nvinfo : EIATTR_REQNTID
	.align		4
.L_15:
        /*003c*/ 	.byte	0x04, 0x10
        /*003e*/ 	.short	(.L_17 - .L_16)
.L_16:
        /*0040*/ 	.word	0x00000020
        /*0044*/ 	.word	0x00000001
        /*0048*/ 	.word	0x00000001


	//----- nvinfo : EIATTR_CBANK_PARAM_SIZE
	.align		4
.L_17:
        /*004c*/ 	.byte	0x03, 0x19
        /*004e*/ 	.short	0x000c


	//----- nvinfo : EIATTR_PARAM_CBANK
	.align		4
        /*0050*/ 	.byte	0x04, 0x0a
        /*0052*/ 	.short	(.L_19 - .L_18)
	.align		4
.L_18:
        /*0054*/ 	.word	index@(.nv.constant0.triton_poi_fused__to_copy_18)
        /*0058*/ 	.short	0x0210
        /*005a*/ 	.short	0x000c


	//----- nvinfo : EIATTR_SW_WAR
	.align		4
.L_19:
        /*005c*/ 	.byte	0x04, 0x36
        /*005e*/ 	.short	(.L_21 - .L_20)
.L_20:
        /*0060*/ 	.word	0x00000008
.L_21:


//--------------------- .nv.callgraph             --------------------------
	.section	.nv.callgraph,"",@"SHT_CUDA_CALLGRAPH"
	.align	4
	.sectionentsize	8
	.align		4
        /*0000*/ 	.word	0x00000000
	.align		4
        /*0004*/ 	.word	0xffffffff
	.align		4
        /*0008*/ 	.word	0x00000000
	.align		4
        /*000c*/ 	.word	0xfffffffe
	.align		4
        /*0010*/ 	.word	0x00000000
	.align		4
        /*0014*/ 	.word	0xfffffffd
	.align		4
        /*0018*/ 	.word	0x00000000
	.align		4
        /*001c*/ 	.word	0xfffffffc


//--------------------- .text.triton_poi_fused__to_copy_18 --------------------------
	.section	.text.triton_poi_fused__to_copy_18,"ax",@progbits
	.align	128
        .global         triton_poi_fused__to_copy_18
        .type           triton_poi_fused__to_copy_18,@function
        .size           triton_poi_fused__to_copy_18,(.L_x_1 - triton_poi_fused__to_copy_18)
        .other          triton_poi_fused__to_copy_18,@"STO_CUDA_ENTRY STV_DEFAULT"
triton_poi_fused__to_copy_18:
.text.triton_poi_fused__to_copy_18:
[----:B------:R-:W0:Y:S02]  /*0000*/  LDC R1, c[0x0][0x28] ;  /* 0x00000a00ff017b82 */ /* 0x000e240000000800 */
[----:B------:R-:W1:Y:S01]  /*0010*/  S2R R6, SR_TID.X ;  /* 0x0000000000067919 */ /* 0x000e620000002100 */
[----:B------:R-:W-:Y:S01]  /*0020*/  IMAD.MOV.U32 R7, RZ, RZ, 0x3f000000 ;  /* 0x3f000000ff077424 */ /* 0x000fe200078e00ff */
[----:B------:R-:W2:Y:S01]  /*0030*/  LDC.64 R2, c[0x0][0x210] ;  /* 0x00008400ff027b82 */ /* 0x000ea20000000a00 */
[----:B------:R-:W3:Y:S01]  /*0040*/  S2R R5, SR_CTAID.X ;  /* 0x0000000000057919 */ /* 0x000ee20000002500 */
[C---:B-1----:R-:W-:Y:S02]  /*0050*/  LOP3.LUT R0, R6.reuse, 0x3, RZ, 0xc0, !PT ;  /* 0x0000000306007812 */ /* 0x042fe400078ec0ff */
[----:B------:R-:W-:-:S03]  /*0060*/  LOP3.LUT P0, RZ, R6, 0x1c, RZ, 0xc0, !PT ;  /* 0x0000001c06ff7812 */ /* 0x000fc6000780c0ff */
[----:B---3--:R-:W-:-:S04]  /*0070*/  IMAD R5, R5, 0x4, R0 ;  /* 0x0000000405057824 */ /* 0x008fc800078e0200 */
[C---:B--2---:R-:W-:Y:S01]  /*0080*/  IMAD.WIDE R2, R5.reuse, 0x8, R2 ;  /* 0x0000000805027825 */ /* 0x044fe200078e0202 */
[----:B------:R-:W-:Y:S02]  /*0090*/  I2FP.F32.S32 R0, R5 ;  /* 0x0000000500007245 */ /* 0x000fe40000201400 */
[----:B------:R-:W-:-:S03]  /*00a0*/  ISETP.LT.AND P0, PT, R5, 0x4, !P0 ;  /* 0x000000040500780c */ /* 0x000fc60004701270 */
[----:B------:R-:W-:-:S04]  /*00b0*/  FADD R0, R0, 0.5 ;  /* 0x3f00000000007421 */ /* 0x000fc80000000000 */
[----:B------:R-:W-:-:S05]  /*00c0*/  FFMA R0, R0, R7, -0.5 ;  /* 0xbf00000000007423 */ /* 0x000fca0000000007 */
[----:B------:R-:W-:-:S04]  /*00d0*/  FMNMX R0, RZ, R0, !PT ;  /* 0x00000000ff007209 */ /* 0x000fc80007800000 */
[----:B------:R-:W1:Y:S02]  /*00e0*/  F2I.TRUNC.NTZ R4, R0 ;  /* 0x0000000000047305 */ /* 0x000e64000020f100 */
[----:B-1----:R-:W-:Y:S01]  /*00f0*/  SHF.R.S32.HI R5, RZ, 0x1f, R4 ;  /* 0x0000001fff057819 */ /* 0x002fe20000011404 */
[----:B------:R-:W-:Y:S06]  /*0100*/  @!P0 EXIT ;  /* 0x000000000000894d */ /* 0x000fec0003800000 */
[----:B------:R-:W-:Y:S02]  /*0110*/  ULDC.64 UR4, c[0x0][0x208] ;  /* 0x0000820000047ab9 */ /* 0x000fe40000000a00 */
[----:B------:R-:W-:Y:S01]  /*0120*/  STG.E.64 desc[UR4][R2.64], R4 ;  /* 0x0000000402007986 */ /* 0x000fe2000c101b04 */
[----:B------:R-:W-:Y:S05]  /*0130*/  EXIT ;  /* 0x000000000000794d */ /* 0x000fea0003800000 */
.L_x_0:
[----:B------:R-:W-:-:S00]  /*0140*/  BRA `(.L_x_0) ;  /* 0xfffffffc00fc7947 */ /* 0x000fc0000383ffff */
[----:B------:R-:W-:-:S00]  /*0150*/  NOP ;  /* 0x0000000000007918 */ /* 0x000fc00000000000 */
        /* <DEDUP_REMOVED lines=10> */
.L_x_1:


//--------------------- .nv.constant0.triton_poi_fused__to_copy_18 --------------------------
	.section	.nv.constant0.triton_poi_fused__to_copy_18,"a",@progbits
	.sectionflags	@""
	.align	4
.nv.constant0.triton_poi_fused__to_copy_18:
	.zero		540
